	.headerflags	@"EF_CUDA_TEXMODE_UNIFIED EF_CUDA_64BIT_ADDRESS EF_CUDA_ACCELERATORS EF_CUDA_SM90 EF_CUDA_VIRTUAL_SM(EF_CUDA_SM90)"
	.elftype	@"ET_EXEC"


//--------------------- .nv.info                  --------------------------
	.section	.nv.info,"",@"SHT_CUDA_INFO"
	.align	4


	//----- nvinfo : EIATTR_REGCOUNT
	.align		4
        /*0000*/ 	.byte	0x04, 0x2f
        /*0002*/ 	.short	(.L_3 - .L_2)
	.align		4
.L_2:
        /*0004*/ 	.word	index@(triton_poi_fused__native_batch_norm_legit_no_training_convolution_relu_6)
        /*0008*/ 	.word	0x00000038


	//----- nvinfo : EIATTR_MIN_STACK_SIZE
	.align		4
.L_3:
        /*000c*/ 	.byte	0x04, 0x12
        /*000e*/ 	.short	(.L_5 - .L_4)
	.align		4
.L_4:
        /*0010*/ 	.word	index@(triton_poi_fused__native_batch_norm_legit_no_training_convolution_relu_6)
        /*0014*/ 	.word	0x00000000


	//----- nvinfo : EIATTR_FRAME_SIZE
	.align		4
.L_5:
        /*0018*/ 	.byte	0x04, 0x11
        /*001a*/ 	.short	(.L_7 - .L_6)
	.align		4
.L_6:
        /*001c*/ 	.word	index@(triton_poi_fused__native_batch_norm_legit_no_training_convolution_relu_6)
        /*0020*/ 	.word	0x00000000


	//----- nvinfo : EIATTR_MIN_STACK_SIZE
	.align		4
.L_7:
        /*0024*/ 	.byte	0x04, 0x12
        /*0026*/ 	.short	(.L_9 - .L_8)
	.align		4
.L_8:
        /*0028*/ 	.word	index@(triton_poi_fused__native_batch_norm_legit_no_training_convolution_relu_6)
        /*002c*/ 	.word	0x00000000
.L_9:


//--------------------- .nv.info.triton_poi_fused__native_batch_norm_legit_no_training_convolution_relu_6 --------------------------
	.section	.nv.info.triton_poi_fused__native_batch_norm_legit_no_training_convolution_relu_6,"",@"SHT_CUDA_INFO"
	.sectionflags	@""
	.align	4


	//----- nvinfo : EIATTR_CUDA_API_VERSION
	.align		4
        /*0000*/ 	.byte	0x04, 0x37
        /*0002*/ 	.short	(.L_11 - .L_10)
.L_10:
        /*0004*/ 	.word	0x0000007c


	//----- nvinfo : EIATTR_KPARAM_INFO
	.align		4
.L_11:
        /*0008*/ 	.byte	0x04, 0x17
        /*000a*/ 	.short	(.L_13 - .L_12)
.L_12:
        /*000c*/ 	.word	0x00000000
        /*0010*/ 	.short	0x0007
        /*0012*/ 	.short	0x0038
        /*0014*/ 	.byte	0x00, 0xf0, 0x11, 0x00


	//----- nvinfo : EIATTR_KPARAM_INFO
	.align		4
.L_13:
        /*0018*/ 	.byte	0x04, 0x17
        /*001a*/ 	.short	(.L_15 - .L_14)
.L_14:
        /*001c*/ 	.word	0x00000000
        /*0020*/ 	.short	0x0006
        /*0022*/ 	.short	0x0030
        /*0024*/ 	.byte	0x00, 0xf4, 0x21, 0x00


	//----- nvinfo : EIATTR_KPARAM_INFO
	.align		4
.L_15:
        /*0028*/ 	.byte	0x04, 0x17
        /*002a*/ 	.short	(.L_17 - .L_16)
.L_16:
        /*002c*/ 	.word	0x00000000
        /*0030*/ 	.short	0x0005
        /*0032*/ 	.short	0x0028
        /*0034*/ 	.byte	0x00, 0xf4, 0x21, 0x00


	//----- nvinfo : EIATTR_KPARAM_INFO
	.align		4
.L_17:
        /*0038*/ 	.byte	0x04, 0x17
        /*003a*/ 	.short	(.L_19 - .L_18)
.L_18:
        /*003c*/ 	.word	0x00000000
        /*0040*/ 	.short	0x0004
        /*0042*/ 	.short	0x0020
        /*0044*/ 	.byte	0x00, 0xf4, 0x21, 0x00


	//----- nvinfo : EIATTR_KPARAM_INFO
	.align		4
.L_19:
        /*0048*/ 	.byte	0x04, 0x17
        /*004a*/ 	.short	(.L_21 - .L_20)
.L_20:
        /*004c*/ 	.word	0x00000000
        /*0050*/ 	.short	0x0003
        /*0052*/ 	.short	0x0018
        /*0054*/ 	.byte	0x00, 0xf4, 0x21, 0x00


	//----- nvinfo : EIATTR_KPARAM_INFO
	.align		4
.L_21:
        /*0058*/ 	.byte	0x04, 0x17
        /*005a*/ 	.short	(.L_23 - .L_22)
.L_22:
        /*005c*/ 	.word	0x00000000
        /*0060*/ 	.short	0x0002
        /*0062*/ 	.short	0x0010
        /*0064*/ 	.byte	0x00, 0xf4, 0x21, 0x00


	//----- nvinfo : EIATTR_KPARAM_INFO
	.align		4
.L_23:
        /*0068*/ 	.byte	0x04, 0x17
        /*006a*/ 	.short	(.L_25 - .L_24)
.L_24:
        /*006c*/ 	.word	0x00000000
        /*0070*/ 	.short	0x0001
        /*0072*/ 	.short	0x0008
        /*0074*/ 	.byte	0x00, 0xf4, 0x21, 0x00


	//----- nvinfo : EIATTR_KPARAM_INFO
	.align		4
.L_25:
        /*0078*/ 	.byte	0x04, 0x17
        /*007a*/ 	.short	(.L_27 - .L_26)
.L_26:
        /*007c*/ 	.word	0x00000000
        /*0080*/ 	.short	0x0000
        /*0082*/ 	.short	0x0000
        /*0084*/ 	.byte	0x00, 0xf4, 0x21, 0x00


	//----- nvinfo : EIATTR_SPARSE_MMA_MASK
	.align		4
.L_27:
        /*0088*/ 	.byte	0x03, 0x50
        /*008a*/ 	.short	0x0000


	//----- nvinfo : EIATTR_MAXREG_COUNT
	.align		4
        /*008c*/ 	.byte	0x03, 0x1b
        /*008e*/ 	.short	0x00ff


	//----- nvinfo : EIATTR_EXIT_INSTR_OFFSETS
	.align		4
        /*0090*/ 	.byte	0x04, 0x1c
        /*0092*/ 	.short	(.L_29 - .L_28)


	//   ....[0]....
.L_28:
        /*0094*/ 	.word	0x000013f0


	//   ....[1]....
        /*0098*/ 	.word	0x00001410


	//----- nvinfo : EIATTR_REQNTID
	.align		4
.L_29:
        /*009c*/ 	.byte	0x04, 0x10
        /*009e*/ 	.short	(.L_31 - .L_30)
.L_30:
        /*00a0*/ 	.word	0x00000080
        /*00a4*/ 	.word	0x00000001
        /*00a8*/ 	.word	0x00000001


	//----- nvinfo : EIATTR_CBANK_PARAM_SIZE
	.align		4
.L_31:
        /*00ac*/ 	.byte	0x03, 0x19
        /*00ae*/ 	.short	0x003c


	//----- nvinfo : EIATTR_PARAM_CBANK
	.align		4
        /*00b0*/ 	.byte	0x04, 0x0a
        /*00b2*/ 	.short	(.L_33 - .L_32)
	.align		4
.L_32:
        /*00b4*/ 	.word	index@(.nv.constant0.triton_poi_fused__native_batch_norm_legit_no_training_convolution_relu_6)
        /*00b8*/ 	.short	0x0210
        /*00ba*/ 	.short	0x003c


	//----- nvinfo : EIATTR_SW_WAR
	.align		4
.L_33:
        /*00bc*/ 	.byte	0x04, 0x36
        /*00be*/ 	.short	(.L_35 - .L_34)
.L_34:
        /*00c0*/ 	.word	0x00000008
.L_35:


//--------------------- .nv.callgraph             --------------------------
	.section	.nv.callgraph,"",@"SHT_CUDA_CALLGRAPH"
	.align	4
	.sectionentsize	8
	.align		4
        /*0000*/ 	.word	0x00000000
	.align		4
        /*0004*/ 	.word	0xffffffff
	.align		4
        /*0008*/ 	.word	0x00000000
	.align		4
        /*000c*/ 	.word	0xfffffffe
	.align		4
        /*0010*/ 	.word	0x00000000
	.align		4
        /*0014*/ 	.word	0xfffffffd
	.align		4
        /*0018*/ 	.word	0x00000000
	.align		4
        /*001c*/ 	.word	0xfffffffc


//--------------------- .nv.constant4             --------------------------
	.section	.nv.constant4,"a",@progbits
	.align	8
	.align		8
.nv.constant4:
        /*0000*/ 	.dword	_$_str
	.align		8
        /*0008*/ 	.dword	_$_str_$_2


//--------------------- .text.triton_poi_fused__native_batch_norm_legit_no_training_convolution_relu_6 --------------------------
	.section	.text.triton_poi_fused__native_batch_norm_legit_no_training_convolution_relu_6,"ax",@progbits
	.align	128
        .global         triton_poi_fused__native_batch_norm_legit_no_training_convolution_relu_6
        .type           triton_poi_fused__native_batch_norm_legit_no_training_convolution_relu_6,@function
        .size           triton_poi_fused__native_batch_norm_legit_no_training_convolution_relu_6,(.L_x_1 - triton_poi_fused__native_batch_norm_legit_no_training_convolution_relu_6)
        .other          triton_poi_fused__native_batch_norm_legit_no_training_convolution_relu_6,@"STO_CUDA_ENTRY STV_DEFAULT"
triton_poi_fused__native_batch_norm_legit_no_training_convolution_relu_6:
.text.triton_poi_fused__native_batch_norm_legit_no_training_convolution_relu_6:
[----:B------:R-:W0:Y:S01]  /*0000*/  LDC R1, c[0x0][0x28] ;  /* 0x00000a00ff017b82 */ /* 0x000e220000000800 */
[----:B------:R-:W1:Y:S01]  /*0010*/  S2R R0, SR_TID.X ;  /* 0x0000000000007919 */ /* 0x000e620000002100 */
[----:B------:R-:W-:Y:S01]  /*0020*/  HFMA2.MMA R4, -RZ, RZ, 0, 0 ;  /* 0x00000000ff047435 */ /* 0x000fe200000001ff */
[----:B------:R-:W-:Y:S01]  /*0030*/  MOV R2, RZ ;  /* 0x000000ff00027202 */ /* 0x000fe20000000f00 */
[----:B------:R-:W-:Y:S01]  /*0040*/  HFMA2.MMA R26, -RZ, RZ, 0, 0 ;  /* 0x00000000ff1a7435 */ /* 0x000fe200000001ff */
[----:B------:R-:W2:Y:S01]  /*0050*/  S2R R27, SR_CTAID.X ;  /* 0x00000000001b7919 */ /* 0x000ea20000002500 */
[----:B------:R-:W-:Y:S01]  /*0060*/  MOV R6, RZ ;  /* 0x000000ff00067202 */ /* 0x000fe20000000f00 */
[----:B------:R-:W-:Y:S01]  /*0070*/  ULDC.64 UR4, c[0x0][0x208] ;  /* 0x0000820000047ab9 */ /* 0x000fe20000000a00 */
[----:B------:R-:W-:Y:S02]  /*0080*/  CS2R R40, SRZ ;  /* 0x0000000000287805 */ /* 0x000fe4000001ff00 */
[----:B------:R-:W-:-:S02]  /*0090*/  CS2R R36, SRZ ;  /* 0x0000000000247805 */ /* 0x000fc4000001ff00 */
[----:B------:R-:W-:Y:S02]  /*00a0*/  CS2R R34, SRZ ;  /* 0x0000000000227805 */ /* 0x000fe4000001ff00 */
[----:B-1----:R-:W-:-:S04]  /*00b0*/  SHF.L.U32 R0, R0, 0x2, RZ ;  /* 0x0000000200007819 */ /* 0x002fc800000006ff */
[----:B------:R-:W-:-:S04]  /*00c0*/  LOP3.LUT R0, R0, 0x1fc, RZ, 0xc0, !PT ;  /* 0x000001fc00007812 */ /* 0x000fc800078ec0ff */
[----:B--2---:R-:W-:-:S04]  /*00d0*/  LEA R27, R27, R0, 0xa ;  /* 0x000000001b1b7211 */ /* 0x004fc800078e50ff */
[----:B------:R-:W-:Y:S01]  /*00e0*/  IADD3 R3, R27, 0x1, RZ ;  /* 0x000000011b037810 */ /* 0x000fe20007ffe0ff */
[----:B------:R-:W-:Y:S01]  /*00f0*/  IMAD.HI R0, R27, -0x6962c45b, R26 ;  /* 0x969d3ba51b007827 */ /* 0x000fe200078e021a */
[----:B------:R-:W-:Y:S02]  /*0100*/  IADD3 R5, R27, 0x2, RZ ;  /* 0x000000021b057810 */ /* 0x000fe40007ffe0ff */
[----:B------:R-:W-:Y:S01]  /*0110*/  IADD3 R7, R27, 0x3, RZ ;  /* 0x000000031b077810 */ /* 0x000fe20007ffe0ff */
[----:B------:R-:W-:Y:S01]  /*0120*/  IMAD.HI R8, R3, -0x6962c45b, R2 ;  /* 0x969d3ba503087827 */ /* 0x000fe200078e0202 */
[----:B------:R-:W-:Y:S02]  /*0130*/  IADD3 R3, R27, 0x200, RZ ;  /* 0x000002001b037810 */ /* 0x000fe40007ffe0ff */
[----:B------:R-:W-:Y:S01]  /*0140*/  ISETP.GE.AND P1, PT, R27, 0x366400, PT ;  /* 0x003664001b00780c */ /* 0x000fe20003f26270 */
[----:B------:R-:W-:Y:S01]  /*0150*/  IMAD.HI R9, R5, -0x6962c45b, R4 ;  /* 0x969d3ba505097827 */ /* 0x000fe200078e0204 */
[----:B------:R-:W-:-:S02]  /*0160*/  IADD3 R5, R27, 0x201, RZ ;  /* 0x000002011b057810 */ /* 0x000fc40007ffe0ff */
[C---:B------:R-:W-:Y:S01]  /*0170*/  ISETP.GE.AND P0, PT, R3.reuse, 0x366400, PT ;  /* 0x003664000300780c */ /* 0x040fe20003f06270 */
[----:B------:R-:W-:Y:S01]  /*0180*/  IMAD.HI R11, R3, -0x6962c45b, R2 ;  /* 0x969d3ba5030b7827 */ /* 0x000fe200078e0202 */
[----:B------:R-:W-:-:S03]  /*0190*/  IADD3 R3, R27, 0x203, RZ ;  /* 0x000002031b037810 */ /* 0x000fc60007ffe0ff */
[----:B------:R-:W-:Y:S01]  /*01a0*/  IMAD.HI R10, R7, -0x6962c45b, R6 ;  /* 0x969d3ba5070a7827 */ /* 0x000fe200078e0206 */
[----:B------:R-:W-:-:S03]  /*01b0*/  IADD3 R7, R27, 0x202, RZ ;  /* 0x000002021b077810 */ /* 0x000fc60007ffe0ff */
[----:B------:R-:W-:Y:S01]  /*01c0*/  IMAD.HI R4, R5, -0x6962c45b, R4 ;  /* 0x969d3ba505047827 */ /* 0x000fe200078e0204 */
[----:B------:R-:W-:-:S03]  /*01d0*/  SHF.R.U32.HI R5, RZ, 0x1f, R0 ;  /* 0x0000001fff057819 */ /* 0x000fc60000011600 */
[----:B------:R-:W-:Y:S01]  /*01e0*/  IMAD.HI R12, R3, -0x6962c45b, R2 ;  /* 0x969d3ba5030c7827 */ /* 0x000fe200078e0202 */
[----:B------:R-:W-:Y:S02]  /*01f0*/  LEA.HI.SX32 R5, R0, R5, 0x15 ;  /* 0x0000000500057211 */ /* 0x000fe400078faaff */
[----:B------:R-:W-:Y:S01]  /*0200*/  SHF.R.U32.HI R0, RZ, 0x1f, R9 ;  /* 0x0000001fff007819 */ /* 0x000fe20000011609 */
[----:B------:R-:W-:Y:S01]  /*0210*/  IMAD.HI R6, R7, -0x6962c45b, R6 ;  /* 0x969d3ba507067827 */ /* 0x000fe200078e0206 */
[----:B------:R-:W-:Y:S02]  /*0220*/  SHF.R.U32.HI R2, RZ, 0x1f, R11 ;  /* 0x0000001fff027819 */ /* 0x000fe4000001160b */
[----:B------:R-:W-:Y:S02]  /*0230*/  SHF.R.U32.HI R3, RZ, 0x1f, R8 ;  /* 0x0000001fff037819 */ /* 0x000fe40000011608 */
[----:B------:R-:W-:Y:S02]  /*0240*/  LEA.HI.SX32 R9, R9, R0, 0x15 ;  /* 0x0000000009097211 */ /* 0x000fe400078faaff */
[----:B------:R-:W-:-:S02]  /*0250*/  LEA.HI.SX32 R2, R11, R2, 0x15 ;  /* 0x000000020b027211 */ /* 0x000fc400078faaff */
[----:B------:R-:W-:Y:S02]  /*0260*/  LEA.HI R0, R5, R5, RZ, 0x8 ;  /* 0x0000000505007211 */ /* 0x000fe400078f40ff */
[----:B------:R-:W-:Y:S02]  /*0270*/  SHF.R.U32.HI R11, RZ, 0x1f, R6 ;  /* 0x0000001fff0b7819 */ /* 0x000fe40000011606 */
[----:B------:R-:W-:Y:S02]  /*0280*/  LEA.HI.SX32 R3, R8, R3, 0x15 ;  /* 0x0000000308037211 */ /* 0x000fe400078faaff */
[----:B------:R-:W-:Y:S02]  /*0290*/  LOP3.LUT R0, R0, 0xffffff00, RZ, 0xc0, !PT ;  /* 0xffffff0000007812 */ /* 0x000fe400078ec0ff */
[----:B------:R-:W-:Y:S02]  /*02a0*/  LEA.HI.SX32 R11, R6, R11, 0x15 ;  /* 0x0000000b060b7211 */ /* 0x000fe400078faaff */
[----:B------:R-:W-:-:S02]  /*02b0*/  LEA.HI R6, R3, R3, RZ, 0x8 ;  /* 0x0000000303067211 */ /* 0x000fc400078f40ff */
[----:B------:R-:W-:Y:S02]  /*02c0*/  SHF.R.U32.HI R7, RZ, 0x1f, R10 ;  /* 0x0000001fff077819 */ /* 0x000fe4000001160a */
[----:B------:R-:W-:Y:S02]  /*02d0*/  IADD3 R17, R5, -R0, RZ ;  /* 0x8000000005117210 */ /* 0x000fe40007ffe0ff */
[----:B------:R-:W-:Y:S02]  /*02e0*/  LOP3.LUT R0, R6, 0xffffff00, RZ, 0xc0, !PT ;  /* 0xffffff0006007812 */ /* 0x000fe400078ec0ff */
[----:B------:R-:W-:Y:S02]  /*02f0*/  LEA.HI.SX32 R10, R10, R7, 0x15 ;  /* 0x000000070a0a7211 */ /* 0x000fe400078faaff */
[----:B------:R-:W-:Y:S02]  /*0300*/  LEA.HI R5, R9, R9, RZ, 0x8 ;  /* 0x0000000909057211 */ /* 0x000fe400078f40ff */
[----:B------:R-:W-:-:S02]  /*0310*/  SHF.R.U32.HI R7, RZ, 0x1f, R4 ;  /* 0x0000001fff077819 */ /* 0x000fc40000011604 */
[----:B------:R-:W-:Y:S02]  /*0320*/  SHF.R.U32.HI R13, RZ, 0x1f, R12 ;  /* 0x0000001fff0d7819 */ /* 0x000fe4000001160c */
[----:B------:R-:W-:Y:S02]  /*0330*/  IADD3 R0, R3, -R0, RZ ;  /* 0x8000000003007210 */ /* 0x000fe40007ffe0ff */
[----:B------:R-:W-:Y:S02]  /*0340*/  LOP3.LUT R8, R5, 0xffffff00, RZ, 0xc0, !PT ;  /* 0xffffff0005087812 */ /* 0x000fe400078ec0ff */
[----:B------:R-:W-:Y:S02]  /*0350*/  LEA.HI R3, R2, R2, RZ, 0x8 ;  /* 0x0000000202037211 */ /* 0x000fe400078f40ff */
[----:B------:R-:W-:Y:S02]  /*0360*/  LEA.HI.SX32 R4, R4, R7, 0x15 ;  /* 0x0000000704047211 */ /* 0x000fe400078faaff */
[----:B------:R-:W-:Y:S01]  /*0370*/  LEA.HI.SX32 R13, R12, R13, 0x15 ;  /* 0x0000000d0c0d7211 */ /* 0x000fe200078faaff */
[----:B------:R-:W1:Y:S01]  /*0380*/  LDC.64 R6, c[0x0][0x218] ;  /* 0x00008600ff067b82 */ /* 0x000e620000000a00 */
[----:B------:R-:W-:-:S02]  /*0390*/  IADD3 R19, R9, -R8, RZ ;  /* 0x8000000809137210 */ /* 0x000fc40007ffe0ff */
[----:B------:R-:W-:Y:S02]  /*03a0*/  LOP3.LUT R3, R3, 0xffffff00, RZ, 0xc0, !PT ;  /* 0xffffff0003037812 */ /* 0x000fe400078ec0ff */
[----:B------:R-:W-:Y:S02]  /*03b0*/  LEA.HI R5, R4, R4, RZ, 0x8 ;  /* 0x0000000404057211 */ /* 0x000fe400078f40ff */
[----:B------:R-:W-:Y:S02]  /*03c0*/  LEA.HI R9, R13, R13, RZ, 0x8 ;  /* 0x0000000d0d097211 */ /* 0x000fe400078f40ff */
[----:B------:R-:W-:Y:S02]  /*03d0*/  IADD3 R46, R2, -R3, RZ ;  /* 0x80000003022e7210 */ /* 0x000fe40007ffe0ff */
[----:B------:R-:W-:Y:S02]  /*03e0*/  LOP3.LUT R5, R5, 0xffffff00, RZ, 0xc0, !PT ;  /* 0xffffff0005057812 */ /* 0x000fe400078ec0ff */
[----:B------:R-:W-:-:S02]  /*03f0*/  LOP3.LUT R2, R9, 0xffffff00, RZ, 0xc0, !PT ;  /* 0xffffff0009027812 */ /* 0x000fc400078ec0ff */
[----:B------:R-:W-:Y:S02]  /*0400*/  IADD3 R53, R4, -R5, RZ ;  /* 0x8000000504357210 */ /* 0x000fe40007ffe0ff */
[----:B------:R-:W-:Y:S02]  /*0410*/  IADD3 R5, R13, -R2, RZ ;  /* 0x800000020d057210 */ /* 0x000fe40007ffe0ff */
[----:B------:R-:W2:Y:S01]  /*0420*/  LDC.64 R2, c[0x0][0x228] ;  /* 0x00008a00ff027b82 */ /* 0x000ea20000000a00 */
[----:B------:R-:W-:Y:S02]  /*0430*/  LEA.HI R12, R10, R10, RZ, 0x8 ;  /* 0x0000000a0a0c7211 */ /* 0x000fe400078f40ff */
[----:B------:R-:W-:Y:S02]  /*0440*/  LEA.HI R8, R11, R11, RZ, 0x8 ;  /* 0x0000000b0b087211 */ /* 0x000fe400078f40ff */
[----:B------:R-:W-:Y:S02]  /*0450*/  LOP3.LUT R43, R12, 0xffffff00, RZ, 0xc0, !PT ;  /* 0xffffff000c2b7812 */ /* 0x000fe400078ec0ff */
[----:B------:R-:W-:-:S02]  /*0460*/  CS2R R44, SRZ ;  /* 0x00000000002c7805 */ /* 0x000fc4000001ff00 */
[----:B------:R-:W-:Y:S01]  /*0470*/  LOP3.LUT R8, R8, 0xffffff00, RZ, 0xc0, !PT ;  /* 0xffffff0008087812 */ /* 0x000fe200078ec0ff */
[----:B------:R-:W-:Y:S01]  /*0480*/  HFMA2.MMA R47, -RZ, RZ, 0, 0 ;  /* 0x00000000ff2f7435 */ /* 0x000fe200000001ff */
[----:B------:R-:W-:Y:S01]  /*0490*/  IADD3 R43, R10, -R43, RZ ;  /* 0x8000002b0a2b7210 */ /* 0x000fe20007ffe0ff */
[--C-:B-1----:R-:W-:Y:S01]  /*04a0*/  IMAD.WIDE R12, R0, 0x4, R6.reuse ;  /* 0x00000004000c7825 */ /* 0x102fe200078e0206 */
[----:B------:R-:W-:Y:S02]  /*04b0*/  IADD3 R51, R11, -R8, RZ ;  /* 0x800000080b337210 */ /* 0x000fe40007ffe0ff */
[----:B------:R-:W1:Y:S01]  /*04c0*/  LDC.64 R10, c[0x0][0x220] ;  /* 0x00008800ff0a7b82 */ /* 0x000e620000000a00 */
[--C-:B------:R-:W-:Y:S01]  /*04d0*/  IMAD.WIDE R8, R17, 0x4, R6.reuse ;  /* 0x0000000411087825 */ /* 0x100fe200078e0206 */
[----:B------:R-:W-:Y:S01]  /*04e0*/  MOV R50, RZ ;  /* 0x000000ff00327202 */ /* 0x000fe20000000f00 */
[----:B------:R-:W3:Y:S02]  /*04f0*/  @!P1 LDG.E.EL R34, desc[UR4][R12.64] ;  /* 0x000000040c229981 */ /* 0x000ee4000c2e1900 */
[----:B------:R-:W-:-:S02]  /*0500*/  IMAD.WIDE R22, R43, 0x4, R6 ;  /* 0x000000042b167825 */ /* 0x000fc400078e0206 */
[----:B------:R4:W5:Y:S01]  /*0510*/  @!P1 LDG.E.EL R41, desc[UR4][R8.64] ;  /* 0x0000000408299981 */ /* 0x000962000c2e1900 */
[----:B------:R-:W-:Y:S01]  /*0520*/  CS2R R14, SRZ ;  /* 0x00000000000e7805 */ /* 0x000fe2000001ff00 */
[----:B------:R-:W-:Y:S02]  /*0530*/  IMAD.WIDE R20, R19, 0x4, R6 ;  /* 0x0000000413147825 */ /* 0x000fe400078e0206 */
[----:B------:R4:W3:Y:S02]  /*0540*/  @!P1 LDG.E.EL R36, desc[UR4][R22.64] ;  /* 0x0000000416249981 */ /* 0x0008e4000c2e1900 */
[----:B--2---:R-:W-:Y:S01]  /*0550*/  IMAD.WIDE R38, R17, 0x4, R2 ;  /* 0x0000000411267825 */ /* 0x004fe200078e0202 */
[----:B------:R-:W-:Y:S01]  /*0560*/  CS2R R30, SRZ ;  /* 0x00000000001e7805 */ /* 0x000fe2000001ff00 */
[----:B------:R-:W2:Y:S04]  /*0570*/  @!P1 LDG.E.EL R35, desc[UR4][R20.64] ;  /* 0x0000000414239981 */ /* 0x000ea8000c2e1900 */
[----:B------:R-:W2:Y:S01]  /*0580*/  @!P1 LDG.E.EL R45, desc[UR4][R38.64] ;  /* 0x00000004262d9981 */ /* 0x000ea2000c2e1900 */
[----:B----4-:R-:W-:Y:S01]  /*0590*/  IMAD.WIDE R8, R53, 0x4, R6 ;  /* 0x0000000435087825 */ /* 0x010fe200078e0206 */
[----:B0-----:R-:W-:-:S04]  /*05a0*/  CS2R R22, SRZ ;  /* 0x0000000000167805 */ /* 0x001fc8000001ff00 */
[----:B------:R0:W4:Y:S01]  /*05b0*/  @!P0 LDG.E.EL R50, desc[UR4][R8.64] ;  /* 0x0000000408328981 */ /* 0x000122000c2e1900 */
[----:B------:R-:W-:-:S04]  /*05c0*/  IMAD.WIDE R24, R46, 0x4, R6 ;  /* 0x000000042e187825 */ /* 0x000fc800078e0206 */
[C---:B-1----:R-:W-:Y:S01]  /*05d0*/  IMAD.WIDE R28, R0.reuse, 0x4, R10 ;  /* 0x00000004001c7825 */ /* 0x042fe200078e020a */
[----:B------:R-:W3:Y:S03]  /*05e0*/  @!P0 LDG.E.EL R47, desc[UR4][R24.64] ;  /* 0x00000004182f8981 */ /* 0x000ee6000c2e1900 */
[----:B0-----:R-:W-:Y:S01]  /*05f0*/  IMAD.WIDE R8, R0, 0x4, R2 ;  /* 0x0000000400087825 */ /* 0x001fe200078e0202 */
[----:B------:R0:W3:Y:S04]  /*0600*/  @!P1 LDG.E.EL R22, desc[UR4][R28.64] ;  /* 0x000000041c169981 */ /* 0x0000e8000c2e1900 */
[----:B------:R-:W3:Y:S01]  /*0610*/  @!P1 LDG.E.EL R44, desc[UR4][R8.64] ;  /* 0x00000004082c9981 */ /* 0x000ee2000c2e1900 */
[----:B------:R-:W-:-:S04]  /*0620*/  IMAD.WIDE R32, R51, 0x4, R6 ;  /* 0x0000000433207825 */ /* 0x000fc800078e0206 */
[----:B------:R-:W-:Y:S01]  /*0630*/  IMAD.WIDE R12, R5, 0x4, R6 ;  /* 0x00000004050c7825 */ /* 0x000fe200078e0206 */
[----:B0-----:R-:W0:Y:S01]  /*0640*/  LDC.64 R28, c[0x0][0x230] ;  /* 0x00008c00ff1c7b82 */ /* 0x001e220000000a00 */
[----:B------:R-:W-:Y:S01]  /*0650*/  HFMA2.MMA R7, -RZ, RZ, 0, 0 ;  /* 0x00000000ff077435 */ /* 0x000fe200000001ff */
[----:B------:R-:W-:Y:S01]  /*0660*/  CS2R R20, SRZ ;  /* 0x0000000000147805 */ /* 0x000fe2000001ff00 */
[--C-:B------:R-:W-:Y:S01]  /*0670*/  IMAD.WIDE R24, R19, 0x4, R10.reuse ;  /* 0x0000000413187825 */ /* 0x100fe200078e020a */
[----:B------:R1:W4:Y:S01]  /*0680*/  @!P0 LDG.E.EL R14, desc[UR4][R12.64] ;  /* 0x000000040c0e8981 */ /* 0x000322000c2e1900 */
[----:B------:R-:W-:Y:S02]  /*0690*/  CS2R R38, SRZ ;  /* 0x0000000000267805 */ /* 0x000fe4000001ff00 */
[--C-:B------:R-:W-:Y:S01]  /*06a0*/  IMAD.WIDE R48, R17, 0x4, R10.reuse ;  /* 0x0000000411307825 */ /* 0x100fe200078e020a */
[----:B------:R1:W4:Y:S04]  /*06b0*/  @!P1 LDG.E.EL R31, desc[UR4][R24.64] ;  /* 0x00000004181f9981 */ /* 0x000328000c2e1900 */
[----:B------:R1:W4:Y:S02]  /*06c0*/  @!P0 LDG.E.EL R15, desc[UR4][R32.64] ;  /* 0x00000004200f8981 */ /* 0x000324000c2e1900 */
[----:B-1----:R-:W-:-:S02]  /*06d0*/  IMAD.WIDE R12, R43, 0x4, R10 ;  /* 0x000000042b0c7825 */ /* 0x002fc400078e020a */
[----:B------:R1:W4:Y:S02]  /*06e0*/  @!P1 LDG.E.EL R7, desc[UR4][R48.64] ;  /* 0x0000000430079981 */ /* 0x000324000c2e1900 */
[----:B------:R-:W-:Y:S02]  /*06f0*/  IMAD.WIDE R24, R53, 0x4, R10 ;  /* 0x0000000435187825 */ /* 0x000fe400078e020a */
[----:B------:R1:W4:Y:S01]  /*0700*/  @!P1 LDG.E.EL R20, desc[UR4][R12.64] ;  /* 0x000000040c149981 */ /* 0x000322000c2e1900 */
[----:B------:R-:W-:-:S03]  /*0710*/  CS2R R32, SRZ ;  /* 0x0000000000207805 */ /* 0x000fc6000001ff00 */
[----:B------:R1:W4:Y:S01]  /*0720*/  @!P0 LDG.E.EL R38, desc[UR4][R24.64] ;  /* 0x0000000418268981 */ /* 0x000322000c2e1900 */
[----:B------:R-:W-:-:S04]  /*0730*/  IMAD.WIDE R8, R19, 0x4, R2 ;  /* 0x0000000413087825 */ /* 0x000fc800078e0202 */
[--C-:B-1----:R-:W-:Y:S01]  /*0740*/  IMAD.WIDE R48, R46, 0x4, R10.reuse ;  /* 0x000000042e307825 */ /* 0x102fe200078e020a */
[----:B------:R-:W4:Y:S03]  /*0750*/  @!P1 LDG.E.EL R33, desc[UR4][R8.64] ;  /* 0x0000000408219981 */ /* 0x000f26000c2e1900 */
[----:B------:R-:W-:Y:S01]  /*0760*/  IMAD.WIDE R12, R51, 0x4, R10 ;  /* 0x00000004330c7825 */ /* 0x000fe200078e020a */
[----:B------:R1:W5:Y:S03]  /*0770*/  @!P0 LDG.E.EL R39, desc[UR4][R48.64] ;  /* 0x0000000430278981 */ /* 0x000366000c2e1900 */
[----:B------:R-:W-:Y:S01]  /*0780*/  IMAD.WIDE R24, R43, 0x4, R2 ;  /* 0x000000042b187825 */ /* 0x000fe200078e0202 */
[----:B------:R0:W5:Y:S03]  /*0790*/  @!P0 LDG.E.EL R37, desc[UR4][R12.64] ;  /* 0x000000040c258981 */ /* 0x000166000c2e1900 */
[----:B------:R-:W-:Y:S01]  /*07a0*/  IMAD.WIDE R10, R5, 0x4, R10 ;  /* 0x00000004050a7825 */ /* 0x000fe200078e020a */
[----:B------:R0:W5:Y:S01]  /*07b0*/  @!P1 LDG.E.EL R32, desc[UR4][R24.64] ;  /* 0x0000000418209981 */ /* 0x000162000c2e1900 */
[----:B-1----:R-:W-:-:S02]  /*07c0*/  CS2R R48, SRZ ;  /* 0x0000000000307805 */ /* 0x002fc4000001ff00 */
[--C-:B------:R-:W-:Y:S01]  /*07d0*/  IMAD.WIDE R8, R51, 0x4, R2.reuse ;  /* 0x0000000433087825 */ /* 0x100fe200078e0202 */
[----:B------:R1:W5:Y:S03]  /*07e0*/  @!P0 LDG.E.EL R40, desc[UR4][R10.64] ;  /* 0x000000040a288981 */ /* 0x000366000c2e1900 */
[----:B0-----:R-:W-:Y:S01]  /*07f0*/  IMAD.WIDE R12, R46, 0x4, R2 ;  /* 0x000000042e0c7825 */ /* 0x001fe200078e0202 */
[----:B------:R-:W5:Y:S01]  /*0800*/  @!P0 LDG.E.EL R48, desc[UR4][R8.64] ;  /* 0x0000000408308981 */ /* 0x000f62000c2e1900 */
[----:B------:R-:W-:-:S03]  /*0810*/  CS2R R24, SRZ ;  /* 0x0000000000187805 */ /* 0x000fc6000001ff00 */
[----:B------:R0:W5:Y:S01]  /*0820*/  @!P0 LDG.E.EL R30, desc[UR4][R12.64] ;  /* 0x000000040c1e8981 */ /* 0x000162000c2e1900 */
[----:B-1----:R-:W-:-:S04]  /*0830*/  IMAD.WIDE R10, R53, 0x4, R2 ;  /* 0x00000004350a7825 */ /* 0x002fc800078e0202 */
[----:B------:R-:W-:Y:S01]  /*0840*/  IMAD.WIDE R2, R5, 0x4, R2 ;  /* 0x0000000405027825 */ /* 0x000fe200078e0202 */
[----:B------:R1:W5:Y:S03]  /*0850*/  @!P0 LDG.E.EL R26, desc[UR4][R10.64] ;  /* 0x000000040a1a8981 */ /* 0x000366000c2e1900 */
[--C-:B0-----:R-:W-:Y:S01]  /*0860*/  IMAD.WIDE R12, R17, 0x4, R28.reuse ;  /* 0x00000004110c7825 */ /* 0x101fe200078e021c */
[----:B------:R0:W5:Y:S03]  /*0870*/  @!P0 LDG.E.EL R49, desc[UR4][R2.64] ;  /* 0x0000000402318981 */ /* 0x000166000c2e1900 */
[--C-:B------:R-:W-:Y:S01]  /*0880*/  IMAD.WIDE R8, R0, 0x4, R28.reuse ;  /* 0x0000000400087825 */ /* 0x100fe200078e021c */
[----:B------:R0:W5:Y:S03]  /*0890*/  @!P1 LDG.E.EL R24, desc[UR4][R12.64] ;  /* 0x000000040c189981 */ /* 0x000166000c2e1900 */
[--C-:B-1----:R-:W-:Y:S01]  /*08a0*/  IMAD.WIDE R10, R19, 0x4, R28.reuse ;  /* 0x00000004130a7825 */ /* 0x102fe200078e021c */
[----:B------:R1:W5:Y:S03]  /*08b0*/  @!P1 LDG.E.EL R21, desc[UR4][R8.64] ;  /* 0x0000000408159981 */ /* 0x000366000c2e1900 */
[--C-:B0-----:R-:W-:Y:S01]  /*08c0*/  IMAD.WIDE R2, R43, 0x4, R28.reuse ;  /* 0x000000042b027825 */ /* 0x101fe200078e021c */
[----:B------:R0:W5:Y:S01]  /*08d0*/  @!P1 LDG.E.EL R23, desc[UR4][R10.64] ;  /* 0x000000040a179981 */ /* 0x000162000c2e1900 */
[----:B------:R-:W-:Y:S01]  /*08e0*/  MOV R42, RZ ;  /* 0x000000ff002a7202 */ /* 0x000fe20000000f00 */
[----:B------:R-:W0:Y:S02]  /*08f0*/  LDC.64 R12, c[0x0][0x238] ;  /* 0x00008e00ff0c7b82 */ /* 0x000e240000000a00 */
[----:B------:R0:W5:Y:S01]  /*0900*/  @!P1 LDG.E.EL R25, desc[UR4][R2.64] ;  /* 0x0000000402199981 */ /* 0x000162000c2e1900 */
[----:B-1----:R-:W-:Y:S01]  /*0910*/  CS2R R8, SRZ ;  /* 0x0000000000087805 */ /* 0x002fe2000001ff00 */
[----:B0-----:R-:W-:-:S04]  /*0920*/  IMAD.WIDE R10, R46, 0x4, R28 ;  /* 0x000000042e0a7825 */ /* 0x001fc800078e021c */
[--C-:B------:R-:W-:Y:S01]  /*0930*/  IMAD.WIDE R2, R53, 0x4, R28.reuse ;  /* 0x0000000435027825 */ /* 0x100fe200078e021c */
[----:B------:R0:W5:Y:S04]  /*0940*/  @!P0 LDG.E.EL R42, desc[UR4][R10.64] ;  /* 0x000000040a2a8981 */ /* 0x000168000c2e1900 */
[----:B------:R1:W5:Y:S01]  /*0950*/  @!P0 LDG.E.EL R9, desc[UR4][R2.64] ;  /* 0x0000000402098981 */ /* 0x000362000c2e1900 */
[----:B0-----:R-:W-:Y:S01]  /*0960*/  CS2R R10, SRZ ;  /* 0x00000000000a7805 */ /* 0x001fe2000001ff00 */
[----:B-1----:R-:W-:-:S04]  /*0970*/  IMAD.WIDE R2, R51, 0x4, R28 ;  /* 0x0000000433027825 */ /* 0x002fc800078e021c */
[----:B------:R-:W-:Y:S01]  /*0980*/  IMAD.WIDE R28, R5, 0x4, R28 ;  /* 0x00000004051c7825 */ /* 0x000fe200078e021c */
[----:B------:R-:W5:Y:S04]  /*0990*/  @!P0 LDG.E.EL R8, desc[UR4][R2.64] ;  /* 0x0000000402088981 */ /* 0x000f68000c2e1900 */
[----:B------:R0:W5:Y:S01]  /*09a0*/  @!P0 LDG.E.EL R10, desc[UR4][R28.64] ;  /* 0x000000041c0a8981 */ /* 0x000162000c2e1900 */
[----:B------:R-:W-:Y:S01]  /*09b0*/  IMAD.WIDE R16, R17, 0x4, R12 ;  /* 0x0000000411107825 */ /* 0x000fe200078e020c */
[----:B------:R-:W-:-:S03]  /*09c0*/  MOV R4, RZ ;  /* 0x000000ff00047202 */ /* 0x000fc60000000f00 */
[--C-:B------:R-:W-:Y:S01]  /*09d0*/  IMAD.WIDE R18, R19, 0x4, R12.reuse ;  /* 0x0000000413127825 */ /* 0x100fe200078e020c */
[----:B------:R1:W5:Y:S01]  /*09e0*/  @!P1 LDG.E.EL R11, desc[UR4][R16.64] ;  /* 0x00000004100b9981 */ /* 0x000362000c2e1900 */
[----:B0-----:R-:W0:Y:S02]  /*09f0*/  LDC.64 R28, c[0x0][0x210] ;  /* 0x00008400ff1c7b82 */ /* 0x001e240000000a00 */
[--C-:B------:R-:W-:Y:S01]  /*0a00*/  IMAD.WIDE R2, R0, 0x4, R12.reuse ;  /* 0x0000000400027825 */ /* 0x100fe200078e020c */
[----:B------:R-:W-:Y:S01]  /*0a10*/  HFMA2.MMA R0, -RZ, RZ, 0, 0 ;  /* 0x00000000ff007435 */ /* 0x000fe200000001ff */
[----:B------:R1:W5:Y:S02]  /*0a20*/  @!P1 LDG.E.EL R4, desc[UR4][R18.64] ;  /* 0x0000000412049981 */ /* 0x000364000c2e1900 */
[----:B-1----:R-:W-:Y:S01]  /*0a30*/  IMAD.WIDE R16, R43, 0x4, R12 ;  /* 0x000000042b107825 */ /* 0x002fe200078e020c */
[----:B------:R-:W-:-:S06]  /*0a40*/  MOV R43, RZ ;  /* 0x000000ff002b7202 */ /* 0x000fcc0000000f00 */
[----:B------:R1:W5:Y:S01]  /*0a50*/  @!P1 LDG.E.EL R0, desc[UR4][R16.64] ;  /* 0x0000000410009981 */ /* 0x000362000c2e1900 */
[----:B------:R-:W-:-:S05]  /*0a60*/  IMAD.WIDE R18, R46, 0x4, R12 ;  /* 0x000000042e127825 */ /* 0x000fca00078e020c */
[----:B------:R0:W5:Y:S01]  /*0a70*/  @!P0 LDG.E.EL R43, desc[UR4][R18.64] ;  /* 0x00000004122b8981 */ /* 0x000162000c2e1900 */
[----:B-1----:R-:W-:Y:S01]  /*0a80*/  CS2R R16, SRZ ;  /* 0x0000000000107805 */ /* 0x002fe2000001ff00 */
[----:B0-----:R-:W-:Y:S01]  /*0a90*/  IMAD.WIDE R28, R27, 0x4, R28 ;  /* 0x000000041b1c7825 */ /* 0x001fe200078e021c */
[----:B------:R-:W-:-:S06]  /*0aa0*/  CS2R R18, SRZ ;  /* 0x0000000000127805 */ /* 0x000fcc000001ff00 */
[----:B------:R-:W5:Y:S01]  /*0ab0*/  @!P0 LDG.E.128 R16, desc[UR4][R28.64+0x800] ;  /* 0x000800041c108981 */ /* 0x000f62000c1e1d00 */
[----:B------:R-:W-:Y:S01]  /*0ac0*/  HFMA2.MMA R6, -RZ, RZ, 0, 0 ;  /* 0x00000000ff067435 */ /* 0x000fe200000001ff */
[----:B------:R-:W-:-:S09]  /*0ad0*/  IMAD.WIDE R52, R53, 0x4, R12 ;  /* 0x0000000435347825 */ /* 0x000fd200078e020c */
[----:B------:R0:W5:Y:S02]  /*0ae0*/  @!P1 LDG.E.EL R6, desc[UR4][R2.64] ;  /* 0x0000000402069981 */ /* 0x000164000c2e1900 */
[----:B0-----:R-:W-:-:S06]  /*0af0*/  CS2R R2, SRZ ;  /* 0x0000000000027805 */ /* 0x001fcc000001ff00 */
[----:B------:R0:W5:Y:S02]  /*0b00*/  @!P0 LDG.E.EL R2, desc[UR4][R52.64] ;  /* 0x0000000434028981 */ /* 0x000164000c2e1900 */
[----:B0-----:R-:W-:-:S04]  /*0b10*/  IMAD.WIDE R52, R51, 0x4, R12 ;  /* 0x0000000433347825 */ /* 0x001fc800078e020c */
[----:B------:R-:W-:Y:S01]  /*0b20*/  IMAD.WIDE R12, R5, 0x4, R12 ;  /* 0x00000004050c7825 */ /* 0x000fe200078e020c */
[----:B------:R-:W-:Y:S01]  /*0b30*/  HFMA2.MMA R5, -RZ, RZ, 0, 0 ;  /* 0x00000000ff057435 */ /* 0x000fe200000001ff */
[----:B------:R-:W-:Y:S01]  /*0b40*/  MOV R46, 0x3e800000 ;  /* 0x3e800000002e7802 */ /* 0x000fe20000000f00 */
[----:B------:R-:W5:Y:S08]  /*0b50*/  @!P0 LDG.E.EL R3, desc[UR4][R52.64] ;  /* 0x0000000434038981 */ /* 0x000f70000c2e1900 */
[----:B------:R0:W5:Y:S01]  /*0b60*/  @!P0 LDG.E.EL R5, desc[UR4][R12.64] ;  /* 0x000000040c058981 */ /* 0x000162000c2e1900 */
[----:B--2---:R-:W-:-:S06]  /*0b70*/  FADD R45, R45, 9.9999997473787516356e-06 ;  /* 0x3727c5ac2d2d7421 */ /* 0x004fcc0000000000 */
[----:B------:R-:W1:Y:S01]  /*0b80*/  MUFU.SQRT R45, R45 ;  /* 0x0000002d002d7308 */ /* 0x000e620000002000 */
[----:B---3--:R-:W-:Y:S01]  /*0b90*/  FADD R44, R44, 9.9999997473787516356e-06 ;  /* 0x3727c5ac2c2c7421 */ /* 0x008fe20000000000 */
[C---:B-1----:R-:W-:Y:S02]  /*0ba0*/  FSETP.GT.AND P2, PT, R45.reuse, 8.50705917302346158658e+37, PT ;  /* 0x7e8000002d00780b */ /* 0x042fe40003f44000 */
[----:B------:R-:W-:-:S04]  /*0bb0*/  FSETP.GEU.AND P4, PT, R45, 1.175494350822287508e-38, PT ;  /* 0x008000002d00780b */ /* 0x000fc80003f8e000 */
[----:B------:R-:W1:Y:S07]  /*0bc0*/  MUFU.SQRT R44, R44 ;  /* 0x0000002c002c7308 */ /* 0x000e6e0000002000 */
[----:B------:R-:W-:-:S04]  /*0bd0*/  @P2 FMUL R45, R45, 0.25 ;  /* 0x3e8000002d2d2820 */ /* 0x000fc80000400000 */
[----:B------:R-:W-:Y:S01]  /*0be0*/  @!P4 FMUL R45, R45, 16777216 ;  /* 0x4b8000002d2dc820 */ /* 0x000fe20000400000 */
[C---:B-1----:R-:W-:Y:S02]  /*0bf0*/  FSETP.GT.AND P3, PT, R44.reuse, 8.50705917302346158658e+37, PT ;  /* 0x7e8000002c00780b */ /* 0x042fe40003f64000 */
[----:B------:R-:W-:-:S03]  /*0c00*/  FSETP.GEU.AND P5, PT, R44, 1.175494350822287508e-38, PT ;  /* 0x008000002c00780b */ /* 0x000fc60003fae000 */
[----:B------:R-:W-:Y:S01]  /*0c10*/  MUFU.RCP R45, R45 ;  /* 0x0000002d002d7308 */ /* 0x000fe20000001000 */
[C---:B0-----:R-:W-:Y:S02]  /*0c20*/  FSEL R12, R46.reuse, 1, P2 ;  /* 0x3f8000002e0c7808 */ /* 0x041fe40001000000 */
[----:B------:R-:W-:Y:S01]  /*0c30*/  FSEL R53, R46, 1, P3 ;  /* 0x3f8000002e357808 */ /* 0x000fe20001800000 */
[----:B----4-:R-:W-:Y:S01]  /*0c40*/  FADD R33, R33, 9.9999997473787516356e-06 ;  /* 0x3727c5ac21217421 */ /* 0x010fe20000000000 */
[----:B-----5:R-:W-:-:S04]  /*0c50*/  FADD R32, R32, 9.9999997473787516356e-06 ;  /* 0x3727c5ac20207421 */ /* 0x020fc80000000000 */
[----:B------:R-:W0:Y:S01]  /*0c60*/  MUFU.SQRT R13, R32 ;  /* 0x00000020000d7308 */ /* 0x000e220000002000 */
[----:B------:R-:W-:Y:S01]  /*0c70*/  @P3 FMUL R44, R44, 0.25 ;  /* 0x3e8000002c2c3820 */ /* 0x000fe20000400000 */
[----:B------:R-:W-:-:S06]  /*0c80*/  @!P4 FMUL R12, R12, 16777216 ;  /* 0x4b8000000c0cc820 */ /* 0x000fcc0000400000 */
[----:B------:R1:W2:Y:S01]  /*0c90*/  MUFU.SQRT R51, R33 ;  /* 0x0000002100337308 */ /* 0x0002a20000002000 */
[----:B------:R-:W-:Y:S01]  /*0ca0*/  FADD R30, R30, 9.9999997473787516356e-06 ;  /* 0x3727c5ac1e1e7421 */ /* 0x000fe20000000000 */
[----:B------:R-:W-:Y:S01]  /*0cb0*/  @!P5 FMUL R44, R44, 16777216 ;  /* 0x4b8000002c2cd820 */ /* 0x000fe20000400000 */
[----:B------:R-:W-:Y:S01]  /*0cc0*/  @!P5 FMUL R53, R53, 16777216 ;  /* 0x4b8000003535d820 */ /* 0x000fe20000400000 */
[----:B0-----:R-:W-:Y:S01]  /*0cd0*/  FSETP.GT.AND P5, PT, R13, 8.50705917302346158658e+37, PT ;  /* 0x7e8000000d00780b */ /* 0x001fe20003fa4000 */
[----:B-1----:R-:W-:-:S03]  /*0ce0*/  FMUL R33, R45, R12 ;  /* 0x0000000c2d217220 */ /* 0x002fc60000400000 */
[----:B------:R-:W0:Y:S01]  /*0cf0*/  MUFU.SQRT R12, R30 ;  /* 0x0000001e000c7308 */ /* 0x000e220000002000 */
[----:B------:R-:W-:Y:S02]  /*0d00*/  FSETP.GEU.AND P2, PT, R13, 1.175494350822287508e-38, PT ;  /* 0x008000000d00780b */ /* 0x000fe40003f4e000 */
[----:B--2---:R-:W-:-:S06]  /*0d10*/  FSETP.GT.AND P3, PT, R51, 8.50705917302346158658e+37, PT ;  /* 0x7e8000003300780b */ /* 0x004fcc0003f64000 */
[----:B------:R-:W-:Y:S01]  /*0d20*/  @P5 FMUL R13, R13, 0.25 ;  /* 0x3e8000000d0d5820 */ /* 0x000fe20000400000 */
[----:B------:R-:W-:-:S04]  /*0d30*/  FSETP.GEU.AND P6, PT, R51, 1.175494350822287508e-38, PT ;  /* 0x008000003300780b */ /* 0x000fc80003fce000 */
[----:B------:R-:W-:Y:S01]  /*0d40*/  @!P2 FMUL R13, R13, 16777216 ;  /* 0x4b8000000d0da820 */ /* 0x000fe20000400000 */
[----:B0-----:R-:W-:Y:S01]  /*0d50*/  FSETP.GT.AND P4, PT, R12, 8.50705917302346158658e+37, PT ;  /* 0x7e8000000c00780b */ /* 0x001fe20003f84000 */
[----:B------:R-:W-:Y:S01]  /*0d60*/  @P3 FMUL R51, R51, 0.25 ;  /* 0x3e80000033333820 */ /* 0x000fe20000400000 */
[----:B------:R-:W-:Y:S01]  /*0d70*/  FSEL R30, R46, 1, P3 ;  /* 0x3f8000002e1e7808 */ /* 0x000fe20001800000 */
[----:B------:R-:W0:Y:S01]  /*0d80*/  MUFU.RCP R44, R44 ;  /* 0x0000002c002c7308 */ /* 0x000e220000001000 */
[----:B------:R-:W-:-:S07]  /*0d90*/  FSETP.GEU.AND P3, PT, R12, 1.175494350822287508e-38, PT ;  /* 0x008000000c00780b */ /* 0x000fce0003f6e000 */
[----:B------:R-:W1:Y:S01]  /*0da0*/  MUFU.RCP R13, R13 ;  /* 0x0000000d000d7308 */ /* 0x000e620000001000 */
[----:B------:R-:W-:Y:S01]  /*0db0*/  FSEL R32, R46, 1, P5 ;  /* 0x3f8000002e207808 */ /* 0x000fe20002800000 */
[----:B------:R-:W-:Y:S01]  /*0dc0*/  @P4 FMUL R12, R12, 0.25 ;  /* 0x3e8000000c0c4820 */ /* 0x000fe20000400000 */
[----:B------:R-:W-:-:S03]  /*0dd0*/  FADD R52, R26, 9.9999997473787516356e-06 ;  /* 0x3727c5ac1a347421 */ /* 0x000fc60000000000 */
[----:B------:R-:W-:Y:S01]  /*0de0*/  @!P3 FMUL R12, R12, 16777216 ;  /* 0x4b8000000c0cb820 */ /* 0x000fe20000400000 */
[----:B------:R-:W-:Y:S01]  /*0df0*/  @!P2 FMUL R32, R32, 16777216 ;  /* 0x4b8000002020a820 */ /* 0x000fe20000400000 */
[----:B0-----:R-:W-:Y:S02]  /*0e00*/  FMUL R26, R44, R53 ;  /* 0x000000352c1a7220 */ /* 0x001fe40000400000 */
[----:B------:R0:W-:Y:S01]  /*0e10*/  MUFU.RCP R44, R12 ;  /* 0x0000000c002c7308 */ /* 0x0001e20000001000 */
[----:B-1----:R-:W-:Y:S01]  /*0e20*/  FMUL R32, R13, R32 ;  /* 0x000000200d207220 */ /* 0x002fe20000400000 */
[----:B0-----:R-:W-:Y:S01]  /*0e30*/  CS2R R12, SRZ ;  /* 0x00000000000c7805 */ /* 0x001fe2000001ff00 */
[----:B------:R-:W-:Y:S01]  /*0e40*/  FADD R19, R14, R19 ;  /* 0x000000130e137221 */ /* 0x000fe20000000000 */
[----:B------:R-:W-:Y:S01]  /*0e50*/  FADD R18, R15, R18 ;  /* 0x000000120f127221 */ /* 0x000fe20000000000 */
[----:B------:R-:W-:-:S06]  /*0e60*/  CS2R R14, SRZ ;  /* 0x00000000000e7805 */ /* 0x000fcc000001ff00 */
[----:B------:R-:W2:Y:S01]  /*0e70*/  @!P1 LDG.E.128 R12, desc[UR4][R28.64] ;  /* 0x000000041c0c9981 */ /* 0x000ea2000c1e1d00 */
[----:B------:R-:W0:Y:S01]  /*0e80*/  MUFU.SQRT R52, R52 ;  /* 0x0000003400347308 */ /* 0x000e220000002000 */
[----:B------:R-:W-:Y:S01]  /*0e90*/  @!P6 FMUL R51, R51, 16777216 ;  /* 0x4b8000003333e820 */ /* 0x000fe20000400000 */
[----:B------:R-:W-:-:S06]  /*0ea0*/  @!P6 FMUL R30, R30, 16777216 ;  /* 0x4b8000001e1ee820 */ /* 0x000fcc0000400000 */
[----:B------:R-:W1:Y:S01]  /*0eb0*/  MUFU.RCP R51, R51 ;  /* 0x0000003300337308 */ /* 0x000e620000001000 */
[C---:B0-----:R-:W-:Y:S02]  /*0ec0*/  FSETP.GT.AND P6, PT, R52.reuse, 8.50705917302346158658e+37, PT ;  /* 0x7e8000003400780b */ /* 0x041fe40003fc4000 */
[----:B------:R-:W-:Y:S01]  /*0ed0*/  FSETP.GEU.AND P5, PT, R52, 1.175494350822287508e-38, PT ;  /* 0x008000003400780b */ /* 0x000fe20003fae000 */
[----:B------:R-:W-:-:S10]  /*0ee0*/  FADD R48, R48, 9.9999997473787516356e-06 ;  /* 0x3727c5ac30307421 */ /* 0x000fd40000000000 */
[----:B------:R-:W-:-:S04]  /*0ef0*/  @P6 FMUL R52, R52, 0.25 ;  /* 0x3e80000034346820 */ /* 0x000fc80000400000 */
[----:B------:R-:W-:Y:S01]  /*0f00*/  @!P5 FMUL R52, R52, 16777216 ;  /* 0x4b8000003434d820 */ /* 0x000fe20000400000 */
[----:B-1----:R-:W-:Y:S01]  /*0f10*/  FMUL R30, R51, R30 ;  /* 0x0000001e331e7220 */ /* 0x002fe20000400000 */
[C---:B------:R-:W-:Y:S02]  /*0f20*/  FSEL R51, R46.reuse, 1, P4 ;  /* 0x3f8000002e337808 */ /* 0x040fe40002000000 */
[----:B------:R-:W0:Y:S01]  /*0f30*/  MUFU.RCP R45, R52 ;  /* 0x00000034002d7308 */ /* 0x000e220000001000 */
[----:B------:R-:W-:Y:S02]  /*0f40*/  FSEL R53, R46, 1, P6 ;  /* 0x3f8000002e357808 */ /* 0x000fe40003000000 */
[----:B------:R-:W-:-:S05]  /*0f50*/  @!P3 FMUL R51, R51, 16777216 ;  /* 0x4b8000003333b820 */ /* 0x000fca0000400000 */
[----:B------:R-:W1:Y:S01]  /*0f60*/  MUFU.SQRT R52, R48 ;  /* 0x0000003000347308 */ /* 0x000e620000002000 */
[----:B------:R-:W-:Y:S01]  /*0f70*/  @!P5 FMUL R53, R53, 16777216 ;  /* 0x4b8000003535d820 */ /* 0x000fe20000400000 */
[----:B------:R-:W-:Y:S01]  /*0f80*/  FMUL R44, R44, R51 ;  /* 0x000000332c2c7220 */ /* 0x000fe20000400000 */
[----:B------:R-:W-:Y:S02]  /*0f90*/  FADD R51, R49, 9.9999997473787516356e-06 ;  /* 0x3727c5ac31337421 */ /* 0x000fe40000000000 */
[----:B0-----:R-:W-:-:S03]  /*0fa0*/  FMUL R45, R45, R53 ;  /* 0x000000352d2d7220 */ /* 0x001fc60000400000 */
[----:B------:R-:W0:Y:S01]  /*0fb0*/  MUFU.SQRT R53, R51 ;  /* 0x0000003300357308 */ /* 0x000e220000002000 */
[C---:B-1----:R-:W-:Y:S02]  /*0fc0*/  FSETP.GT.AND P2, PT, R52.reuse, 8.50705917302346158658e+37, PT ;  /* 0x7e8000003400780b */ /* 0x042fe40003f44000 */
[----:B------:R-:W-:Y:S02]  /*0fd0*/  FSETP.GEU.AND P4, PT, R52, 1.175494350822287508e-38, PT ;  /* 0x008000003400780b */ /* 0x000fe40003f8e000 */
[----:B0-----:R-:W-:-:S09]  /*0fe0*/  FSETP.GT.AND P3, PT, R53, 8.50705917302346158658e+37, PT ;  /* 0x7e8000003500780b */ /* 0x001fd20003f64000 */
[----:B------:R-:W-:Y:S01]  /*0ff0*/  @P2 FMUL R52, R52, 0.25 ;  /* 0x3e80000034342820 */ /* 0x000fe20000400000 */
[----:B------:R-:W-:-:S03]  /*1000*/  FSETP.GEU.AND P5, PT, R53, 1.175494350822287508e-38, PT ;  /* 0x008000003500780b */ /* 0x000fc60003fae000 */
[----:B------:R-:W-:-:S04]  /*1010*/  @!P4 FMUL R52, R52, 16777216 ;  /* 0x4b8000003434c820 */ /* 0x000fc80000400000 */
[----:B------:R-:W0:Y:S01]  /*1020*/  MUFU.RCP R49, R52 ;  /* 0x0000003400317308 */ /* 0x000e220000001000 */
[----:B------:R-:W-:Y:S01]  /*1030*/  @P3 FMUL R53, R53, 0.25 ;  /* 0x3e80000035353820 */ /* 0x000fe20000400000 */
[----:B------:R-:W-:Y:S01]  /*1040*/  FADD R17, R50, R17 ;  /* 0x0000001132117221 */ /* 0x000fe20000000000 */
[C---:B------:R-:W-:Y:S01]  /*1050*/  FSEL R50, R46.reuse, 1, P2 ;  /* 0x3f8000002e327808 */ /* 0x040fe20001000000 */
[----:B------:R-:W-:Y:S01]  /*1060*/  FADD R16, R47, R16 ;  /* 0x000000102f107221 */ /* 0x000fe20000000000 */
[----:B------:R-:W-:Y:S01]  /*1070*/  FSEL R51, R46, 1, P3 ;  /* 0x3f8000002e337808 */ /* 0x000fe20001800000 */
[----:B------:R-:W-:Y:S01]  /*1080*/  @!P5 FMUL R53, R53, 16777216 ;  /* 0x4b8000003535d820 */ /* 0x000fe20000400000 */
[----:B------:R-:W1:Y:S01]  /*1090*/  LDC.64 R46, c[0x0][0x240] ;  /* 0x00009000ff2e7b82 */ /* 0x000e620000000a00 */
[----:B------:R-:W-:Y:S02]  /*10a0*/  @!P4 FMUL R50, R50, 16777216 ;  /* 0x4b8000003232c820 */ /* 0x000fe40000400000 */
[----:B------:R-:W3:Y:S01]  /*10b0*/  MUFU.RCP R48, R53 ;  /* 0x0000003500307308 */ /* 0x000ee20000001000 */
[----:B------:R-:W-:Y:S01]  /*10c0*/  FADD R39, R16, -R39 ;  /* 0x8000002710277221 */ /* 0x000fe20000000000 */
[----:B------:R4:W-:Y:S01]  /*10d0*/  @!P0 STG.E.128 desc[UR4][R28.64+0x800], R16 ;  /* 0x000800101c008986 */ /* 0x0009e2000c101d04 */
[----:B0-----:R-:W-:Y:S01]  /*10e0*/  FMUL R49, R49, R50 ;  /* 0x0000003231317220 */ /* 0x001fe20000400000 */
[----:B------:R-:W-:Y:S01]  /*10f0*/  FADD R50, R17, -R38 ;  /* 0x8000002611327221 */ /* 0x000fe20000000000 */
[----:B------:R-:W-:Y:S01]  /*1100*/  @!P5 FMUL R51, R51, 16777216 ;  /* 0x4b8000003333d820 */ /* 0x000fe20000400000 */
[----:B------:R-:W-:Y:S01]  /*1110*/  FADD R52, R18, -R37 ;  /* 0x8000002512347221 */ /* 0x000fe20000000000 */
[----:B------:R-:W-:Y:S01]  /*1120*/  FADD R37, R19, -R40 ;  /* 0x8000002813257221 */ /* 0x000fe20000000000 */
[----:B------:R-:W-:Y:S01]  /*1130*/  FMUL R44, R44, R39 ;  /* 0x000000272c2c7220 */ /* 0x000fe20000400000 */
[----:B---3--:R-:W-:Y:S01]  /*1140*/  FMUL R48, R48, R51 ;  /* 0x0000003330307220 */ /* 0x008fe20000400000 */
[----:B------:R-:W-:Y:S01]  /*1150*/  FMUL R40, R49, R52 ;  /* 0x0000003431287220 */ /* 0x000fe20000400000 */
[----:B------:R-:W-:-:S02]  /*1160*/  FMUL R45, R45, R50 ;  /* 0x000000322d2d7220 */ /* 0x000fc40000400000 */
[----:B------:R-:W-:Y:S01]  /*1170*/  FMUL R38, R48, R37 ;  /* 0x0000002530267220 */ /* 0x000fe20000400000 */
[----:B-1----:R-:W-:-:S04]  /*1180*/  IMAD.WIDE R46, R27, 0x4, R46 ;  /* 0x000000041b2e7825 */ /* 0x002fc800078e022e */
[----:B------:R-:W-:Y:S01]  /*1190*/  FFMA R42, R44, R42, R43 ;  /* 0x0000002a2c2a7223 */ /* 0x000fe2000000002b */
[----:B------:R-:W-:Y:S01]  /*11a0*/  FFMA R5, R38, R10, R5 ;  /* 0x0000000a26057223 */ /* 0x000fe20000000005 */
[----:B------:R-:W-:Y:S01]  /*11b0*/  FFMA R3, R40, R8, R3 ;  /* 0x0000000828037223 */ /* 0x000fe20000000003 */
[----:B------:R-:W-:Y:S01]  /*11c0*/  FFMA R2, R45, R9, R2 ;  /* 0x000000092d027223 */ /* 0x000fe20000000002 */
[----:B--2---:R-:W-:Y:S01]  /*11d0*/  FADD R12, R41, R12 ;  /* 0x0000000c290c7221 */ /* 0x004fe20000000000 */
[----:B------:R-:W-:Y:S01]  /*11e0*/  FADD R15, R36, R15 ;  /* 0x0000000f240f7221 */ /* 0x000fe20000000000 */
[----:B------:R-:W-:Y:S01]  /*11f0*/  FADD R14, R35, R14 ;  /* 0x0000000e230e7221 */ /* 0x000fe20000000000 */
[----:B------:R-:W-:Y:S01]  /*1200*/  FADD R13, R34, R13 ;  /* 0x0000000d220d7221 */ /* 0x000fe20000000000 */
[----:B----4-:R-:W-:Y:S01]  /*1210*/  FADD R16, R12, -R7 ;  /* 0x800000070c107221 */ /* 0x010fe20000000000 */
[----:B------:R-:W-:Y:S01]  /*1220*/  FADD R17, R15, -R20 ;  /* 0x800000140f117221 */ /* 0x000fe20000000000 */
[----:B------:R-:W-:Y:S01]  /*1230*/  FADD R31, R14, -R31 ;  /* 0x8000001f0e1f7221 */ /* 0x000fe20000000000 */
[----:B------:R-:W-:Y:S01]  /*1240*/  FADD R7, R13, -R22 ;  /* 0x800000160d077221 */ /* 0x000fe20000000000 */
[----:B------:R-:W-:Y:S01]  /*1250*/  FMUL R16, R33, R16 ;  /* 0x0000001021107220 */ /* 0x000fe20000400000 */
[----:B------:R-:W-:Y:S01]  /*1260*/  FMUL R17, R32, R17 ;  /* 0x0000001120117220 */ /* 0x000fe20000400000 */
[----:B------:R-:W-:Y:S01]  /*1270*/  FMUL R31, R30, R31 ;  /* 0x0000001f1e1f7220 */ /* 0x000fe20000400000 */
[----:B------:R-:W-:Y:S01]  /*1280*/  FMUL R7, R26, R7 ;  /* 0x000000071a077220 */ /* 0x000fe20000400000 */
[----:B------:R-:W-:Y:S01]  /*1290*/  FFMA R16, R16, R24, R11 ;  /* 0x0000001810107223 */ /* 0x000fe2000000000b */
[----:B------:R-:W-:Y:S01]  /*12a0*/  FFMA R0, R17, R25, R0 ;  /* 0x0000001911007223 */ /* 0x000fe20000000000 */
[----:B------:R-:W-:Y:S01]  /*12b0*/  FFMA R4, R31, R23, R4 ;  /* 0x000000171f047223 */ /* 0x000fe20000000004 */
[----:B------:R-:W-:-:S02]  /*12c0*/  FFMA R6, R7, R21, R6 ;  /* 0x0000001507067223 */ /* 0x000fc40000000006 */
[----:B------:R-:W-:Y:S02]  /*12d0*/  FSETP.GEU.AND P5, PT, R16, RZ, PT ;  /* 0x000000ff1000720b */ /* 0x000fe40003fae000 */
[----:B------:R-:W-:Y:S02]  /*12e0*/  FSETP.GEU.AND P2, PT, R0, RZ, PT ;  /* 0x000000ff0000720b */ /* 0x000fe40003f4e000 */
[----:B------:R-:W-:Y:S02]  /*12f0*/  FSETP.GEU.AND P3, PT, R4, RZ, PT ;  /* 0x000000ff0400720b */ /* 0x000fe40003f6e000 */
[----:B------:R-:W-:Y:S02]  /*1300*/  FSETP.GEU.AND P4, PT, R6, RZ, PT ;  /* 0x000000ff0600720b */ /* 0x000fe40003f8e000 */
[----:B------:R-:W-:Y:S02]  /*1310*/  SEL R16, R16, RZ, P5 ;  /* 0x000000ff10107207 */ /* 0x000fe40002800000 */
[----:B------:R-:W-:-:S02]  /*1320*/  SEL R19, R0, RZ, P2 ;  /* 0x000000ff00137207 */ /* 0x000fc40001000000 */
[----:B------:R-:W-:Y:S02]  /*1330*/  SEL R18, R4, RZ, P3 ;  /* 0x000000ff04127207 */ /* 0x000fe40001800000 */
[----:B------:R-:W-:Y:S01]  /*1340*/  SEL R17, R6, RZ, P4 ;  /* 0x000000ff06117207 */ /* 0x000fe20002000000 */
[----:B------:R0:W-:Y:S01]  /*1350*/  @!P1 STG.E.128 desc[UR4][R28.64], R12 ;  /* 0x0000000c1c009986 */ /* 0x0001e2000c101d04 */
[----:B------:R-:W-:-:S03]  /*1360*/  FSETP.GEU.AND P2, PT, R3, RZ, PT ;  /* 0x000000ff0300720b */ /* 0x000fc60003f4e000 */
[----:B------:R0:W-:Y:S01]  /*1370*/  @!P1 STG.E.128 desc[UR4][R46.64], R16 ;  /* 0x000000102e009986 */ /* 0x0001e2000c101d04 */
[C---:B------:R-:W-:Y:S02]  /*1380*/  FSETP.GEU.AND P1, PT, R5.reuse, RZ, PT ;  /* 0x000000ff0500720b */ /* 0x040fe40003f2e000 */
[----:B------:R-:W-:Y:S02]  /*1390*/  FSETP.GEU.AND P3, PT, R2, RZ, PT ;  /* 0x000000ff0200720b */ /* 0x000fe40003f6e000 */
[----:B------:R-:W-:Y:S02]  /*13a0*/  FSETP.GEU.AND P4, PT, R42, RZ, PT ;  /* 0x000000ff2a00720b */ /* 0x000fe40003f8e000 */
[----:B------:R-:W-:Y:S02]  /*13b0*/  SEL R7, R5, RZ, P1 ;  /* 0x000000ff05077207 */ /* 0x000fe40000800000 */
[----:B------:R-:W-:Y:S02]  /*13c0*/  SEL R6, R3, RZ, P2 ;  /* 0x000000ff03067207 */ /* 0x000fe40001000000 */
[----:B------:R-:W-:-:S02]  /*13d0*/  SEL R5, R2, RZ, P3 ;  /* 0x000000ff02057207 */ /* 0x000fc40001800000 */
[----:B------:R-:W-:Y:S01]  /*13e0*/  SEL R4, R42, RZ, P4 ;  /* 0x000000ff2a047207 */ /* 0x000fe20002000000 */
[----:B0-----:R-:W-:Y:S06]  /*13f0*/  @P0 EXIT ;  /* 0x000000000000094d */ /* 0x001fec0003800000 */
[----:B------:R-:W-:Y:S01]  /*1400*/  STG.E.128 desc[UR4][R46.64+0x800], R4 ;  /* 0x000800042e007986 */ /* 0x000fe2000c101d04 */
[----:B------:R-:W-:Y:S05]  /*1410*/  EXIT ;  /* 0x000000000000794d */ /* 0x000fea0003800000 */
.L_x_0:
[----:B------:R-:W-:-:S00]  /*1420*/  BRA `(.L_x_0) ;  /* 0xfffffffc00fc7947 */ /* 0x000fc0000383ffff */
[----:B------:R-:W-:-:S00]  /*1430*/  NOP ;  /* 0x0000000000007918 */ /* 0x000fc00000000000 */
        /* <DEDUP_REMOVED lines=12> */
.L_x_1:


//--------------------- .nv.global.init           --------------------------
	.section	.nv.global.init,"aw",@progbits
.nv.global.init:
	.type		_$_str,@object
	.size		_$_str,(_$_str_$_2 - _$_str)
_$_str:
        /*0000*/ 	.byte	0x5f, 0x5f, 0x43, 0x55, 0x44, 0x41, 0x5f, 0x46, 0x54, 0x5a, 0x00
	.type		_$_str_$_2,@object
	.size		_$_str_$_2,(.L_1 - _$_str_$_2)
_$_str_$_2:
        /*000b*/ 	.byte	0x5f, 0x5f, 0x43, 0x55, 0x44, 0x41, 0x5f, 0x50, 0x52, 0x45, 0x43, 0x5f, 0x53, 0x51, 0x52, 0x54
        /*001b*/ 	.byte	0x00
.L_1:


//--------------------- .nv.constant0.triton_poi_fused__native_batch_norm_legit_no_training_convolution_relu_6 --------------------------
	.section	.nv.constant0.triton_poi_fused__native_batch_norm_legit_no_training_convolution_relu_6,"a",@progbits
	.sectionflags	@""
	.align	4
.nv.constant0.triton_poi_fused__native_batch_norm_legit_no_training_convolution_relu_6:
	.zero		588
